//
// Generated by NVIDIA NVVM Compiler
//
// Compiler Build ID: CL-36424714
// Cuda compilation tools, release 13.0, V13.0.88
// Based on NVVM 20.0.0
//

.version 9.0
.target sm_100
.address_size 64

	// .globl	_Z20fma_rn_stress_kernelPfiff

.visible .entry _Z20fma_rn_stress_kernelPfiff(
	.param .u64 .ptr .align 1 _Z20fma_rn_stress_kernelPfiff_param_0,
	.param .u32 _Z20fma_rn_stress_kernelPfiff_param_1,
	.param .f32 _Z20fma_rn_stress_kernelPfiff_param_2,
	.param .f32 _Z20fma_rn_stress_kernelPfiff_param_3
)
{
	.reg .pred 	%p<3>;
	.reg .b32 	%r<10>;
	.reg .b32 	%f<101>;
	.reg .b64 	%rd<5>;

	ld.param.u64 	%rd1, [_Z20fma_rn_stress_kernelPfiff_param_0];
	ld.param.u32 	%r4, [_Z20fma_rn_stress_kernelPfiff_param_1];
	ld.param.f32 	%f25, [_Z20fma_rn_stress_kernelPfiff_param_2];
	ld.param.f32 	%f26, [_Z20fma_rn_stress_kernelPfiff_param_3];
	mov.u32 	%r5, %ctaid.x;
	mov.u32 	%r6, %ntid.x;
	mov.u32 	%r7, %tid.x;
	mad.lo.s32 	%r1, %r5, %r6, %r7;
	setp.ge.s32 	%p1, %r1, %r4;
	@%p1 bra 	$L__BB0_4;
	cvt.rn.f32.s32 	%f27, %r1;
	mul.f32 	%f28, %f27, 0f38D1B717;
	add.f32 	%f100, %f28, 0f00000000;
	add.f32 	%f99, %f28, 0f3DCCCCCD;
	add.f32 	%f98, %f28, 0f3E4CCCCD;
	add.f32 	%f97, %f28, 0f3E99999A;
	add.f32 	%f96, %f28, 0f3ECCCCCD;
	add.f32 	%f95, %f28, 0f3F000000;
	add.f32 	%f94, %f28, 0f3F19999A;
	add.f32 	%f93, %f28, 0f3F333333;
	mov.b32 	%r9, 0;
$L__BB0_2:
	fma.rn.f32 	%f29, %f100, %f26, %f25;
	fma.rn.f32 	%f30, %f99, %f26, %f25;
	fma.rn.f32 	%f31, %f98, %f26, %f25;
	fma.rn.f32 	%f32, %f97, %f26, %f25;
	fma.rn.f32 	%f33, %f96, %f26, %f25;
	fma.rn.f32 	%f34, %f95, %f26, %f25;
	fma.rn.f32 	%f35, %f94, %f26, %f25;
	fma.rn.f32 	%f36, %f93, %f26, %f25;
	fma.rn.f32 	%f37, %f29, %f26, %f25;
	fma.rn.f32 	%f38, %f30, %f26, %f25;
	fma.rn.f32 	%f39, %f31, %f26, %f25;
	fma.rn.f32 	%f40, %f32, %f26, %f25;
	fma.rn.f32 	%f41, %f33, %f26, %f25;
	fma.rn.f32 	%f42, %f34, %f26, %f25;
	fma.rn.f32 	%f43, %f35, %f26, %f25;
	fma.rn.f32 	%f44, %f36, %f26, %f25;
	fma.rn.f32 	%f45, %f37, %f26, %f25;
	fma.rn.f32 	%f46, %f38, %f26, %f25;
	fma.rn.f32 	%f47, %f39, %f26, %f25;
	fma.rn.f32 	%f48, %f40, %f26, %f25;
	fma.rn.f32 	%f49, %f41, %f26, %f25;
	fma.rn.f32 	%f50, %f42, %f26, %f25;
	fma.rn.f32 	%f51, %f43, %f26, %f25;
	fma.rn.f32 	%f52, %f44, %f26, %f25;
	fma.rn.f32 	%f53, %f45, %f26, %f25;
	fma.rn.f32 	%f54, %f46, %f26, %f25;
	fma.rn.f32 	%f55, %f47, %f26, %f25;
	fma.rn.f32 	%f56, %f48, %f26, %f25;
	fma.rn.f32 	%f57, %f49, %f26, %f25;
	fma.rn.f32 	%f58, %f50, %f26, %f25;
	fma.rn.f32 	%f59, %f51, %f26, %f25;
	fma.rn.f32 	%f60, %f52, %f26, %f25;
	fma.rn.f32 	%f61, %f53, %f26, %f25;
	fma.rn.f32 	%f62, %f54, %f26, %f25;
	fma.rn.f32 	%f63, %f55, %f26, %f25;
	fma.rn.f32 	%f64, %f56, %f26, %f25;
	fma.rn.f32 	%f65, %f57, %f26, %f25;
	fma.rn.f32 	%f66, %f58, %f26, %f25;
	fma.rn.f32 	%f67, %f59, %f26, %f25;
	fma.rn.f32 	%f68, %f60, %f26, %f25;
	fma.rn.f32 	%f69, %f61, %f26, %f25;
	fma.rn.f32 	%f70, %f62, %f26, %f25;
	fma.rn.f32 	%f71, %f63, %f26, %f25;
	fma.rn.f32 	%f72, %f64, %f26, %f25;
	fma.rn.f32 	%f73, %f65, %f26, %f25;
	fma.rn.f32 	%f74, %f66, %f26, %f25;
	fma.rn.f32 	%f75, %f67, %f26, %f25;
	fma.rn.f32 	%f76, %f68, %f26, %f25;
	fma.rn.f32 	%f77, %f69, %f26, %f25;
	fma.rn.f32 	%f78, %f70, %f26, %f25;
	fma.rn.f32 	%f79, %f71, %f26, %f25;
	fma.rn.f32 	%f80, %f72, %f26, %f25;
	fma.rn.f32 	%f81, %f73, %f26, %f25;
	fma.rn.f32 	%f82, %f74, %f26, %f25;
	fma.rn.f32 	%f83, %f75, %f26, %f25;
	fma.rn.f32 	%f84, %f76, %f26, %f25;
	fma.rn.f32 	%f100, %f77, %f26, %f25;
	fma.rn.f32 	%f99, %f78, %f26, %f25;
	fma.rn.f32 	%f98, %f79, %f26, %f25;
	fma.rn.f32 	%f97, %f80, %f26, %f25;
	fma.rn.f32 	%f96, %f81, %f26, %f25;
	fma.rn.f32 	%f95, %f82, %f26, %f25;
	fma.rn.f32 	%f94, %f83, %f26, %f25;
	fma.rn.f32 	%f93, %f84, %f26, %f25;
	add.s32 	%r9, %r9, 8;
	setp.ne.s32 	%p2, %r9, 1000;
	@%p2 bra 	$L__BB0_2;
	add.f32 	%f85, %f100, 0f00000000;
	add.f32 	%f86, %f85, %f99;
	add.f32 	%f87, %f86, %f98;
	add.f32 	%f88, %f87, %f97;
	add.f32 	%f89, %f88, %f96;
	add.f32 	%f90, %f89, %f95;
	add.f32 	%f91, %f90, %f94;
	add.f32 	%f92, %f91, %f93;
	cvta.to.global.u64 	%rd2, %rd1;
	mul.wide.s32 	%rd3, %r1, 4;
	add.s64 	%rd4, %rd2, %rd3;
	st.global.f32 	[%rd4], %f92;
$L__BB0_4:
	ret;

}


// ===== COMPILED SASS (sm_100) =====

	.target	sm_100

	.elftype	@"ET_EXEC"


//--------------------- .note.nv.tkinfo           --------------------------
	.section	.note.nv.tkinfo,"",@"SHT_NOTE"
	.sectionflags	@"SHF_NOTE_NV_TKINFO"
	.tkinfo
        /*0018*/ 	.word	0x00000002
        /*0030*/ 	.string	""
        /*0030*/ 	.string	"ptxas"
        /*0030*/ 	.string	"Cuda compilation tools, release 13.0, V13.0.88"
        /*0030*/ 	.string	"Build cuda_13.0.r13.0/compiler.36424714_0"
        /*0030*/ 	.string	"-arch sm_100 -m 64 "



//--------------------- .note.nv.cuinfo           --------------------------
	.section	.note.nv.cuinfo,"",@"SHT_NOTE"
	.sectionflags	@"SHF_NOTE_NV_CUINFO"
        /*0018*/ 	.short	0x0002
        /*001a*/ 	.short	0x0064
        /*001c*/ 	.short	0x0082
	.zero		2


//--------------------- .nv.info                  --------------------------
	.section	.nv.info,"",@"SHT_CUDA_INFO"
	.align	4


	//----- nvinfo : EIATTR_REGCOUNT
	.align		4
        /*0000*/ 	.byte	0x04, 0x2f
        /*0002*/ 	.short	(.L_1 - .L_0)
	.align		4
.L_0:
        /*0004*/ 	.word	index@(_Z20fma_rn_stress_kernelPfiff)
        /*0008*/ 	.word	0x00000014


	//----- nvinfo : EIATTR_FRAME_SIZE
	.align		4
.L_1:
        /*000c*/ 	.byte	0x04, 0x11
        /*000e*/ 	.short	(.L_3 - .L_2)
	.align		4
.L_2:
        /*0010*/ 	.word	index@(_Z20fma_rn_stress_kernelPfiff)
        /*0014*/ 	.word	0x00000000


	//----- nvinfo : EIATTR_MIN_STACK_SIZE
	.align		4
.L_3:
        /*0018*/ 	.byte	0x04, 0x12
        /*001a*/ 	.short	(.L_5 - .L_4)
	.align		4
.L_4:
        /*001c*/ 	.word	index@(_Z20fma_rn_stress_kernelPfiff)
        /*0020*/ 	.word	0x00000000
.L_5:


//--------------------- .nv.compat                --------------------------
	.section	.nv.compat,"",@"SHT_CUDA_COMPAT_INFO"
	.align	4
        /*0000*/ 	.byte	0x02, 0x09, 0x00, 0x00, 0x02, 0x02, 0x01, 0x00, 0x02, 0x05, 0x05, 0x00, 0x03, 0x07, 0x01, 0x01
        /*0010*/ 	.byte	0x02, 0x03, 0x00, 0x00, 0x02, 0x06, 0x01, 0x00, 0x04, 0x0b, 0x08, 0x00, 0x09, 0x00, 0x00, 0x00
        /*0020*/ 	.byte	0x00, 0x00, 0x00, 0x00


//--------------------- .nv.info._Z20fma_rn_stress_kernelPfiff --------------------------
	.section	.nv.info._Z20fma_rn_stress_kernelPfiff,"",@"SHT_CUDA_INFO"
	.sectionflags	@""
	.align	4


	//----- nvinfo : EIATTR_CUDA_API_VERSION
	.align		4
        /*0000*/ 	.byte	0x04, 0x37
        /*0002*/ 	.short	(.L_7 - .L_6)
.L_6:
        /*0004*/ 	.word	0x00000082


	//----- nvinfo : EIATTR_KPARAM_INFO
	.align		4
.L_7:
        /*0008*/ 	.byte	0x04, 0x17
        /*000a*/ 	.short	(.L_9 - .L_8)
.L_8:
        /*000c*/ 	.word	0x00000000
        /*0010*/ 	.short	0x0003
        /*0012*/ 	.short	0x0010
        /*0014*/ 	.byte	0x00, 0xf0, 0x11, 0x00


	//----- nvinfo : EIATTR_KPARAM_INFO
	.align		4
.L_9:
        /*0018*/ 	.byte	0x04, 0x17
        /*001a*/ 	.short	(.L_11 - .L_10)
.L_10:
        /*001c*/ 	.word	0x00000000
        /*0020*/ 	.short	0x0002
        /*0022*/ 	.short	0x000c
        /*0024*/ 	.byte	0x00, 0xf0, 0x11, 0x00


	//----- nvinfo : EIATTR_KPARAM_INFO
	.align		4
.L_11:
        /*0028*/ 	.byte	0x04, 0x17
        /*002a*/ 	.short	(.L_13 - .L_12)
.L_12:
        /*002c*/ 	.word	0x00000000
        /*0030*/ 	.short	0x0001
        /*0032*/ 	.short	0x0008
        /*0034*/ 	.byte	0x00, 0xf0, 0x11, 0x00


	//----- nvinfo : EIATTR_KPARAM_INFO
	.align		4
.L_13:
        /*0038*/ 	.byte	0x04, 0x17
        /*003a*/ 	.short	(.L_15 - .L_14)
.L_14:
        /*003c*/ 	.word	0x00000000
        /*0040*/ 	.short	0x0000
        /*0042*/ 	.short	0x0000
        /*0044*/ 	.byte	0x00, 0xf5, 0x21, 0x00


	//----- nvinfo : EIATTR_SPARSE_MMA_MASK
	.align		4
.L_15:
        /*0048*/ 	.byte	0x03, 0x50
        /*004a*/ 	.short	0x0000


	//----- nvinfo : EIATTR_MAXREG_COUNT
	.align		4
        /*004c*/ 	.byte	0x03, 0x1b
        /*004e*/ 	.short	0x00ff


	//----- nvinfo : EIATTR_MERCURY_ISA_VERSION
	.align		4
        /*0050*/ 	.byte	0x03, 0x5f
        /*0052*/ 	.short	0x0101


	//----- nvinfo : EIATTR_VRC_CTA_INIT_COUNT
	.align		4
        /*0054*/ 	.byte	0x02, 0x4a
	.zero		1
	.zero		1


	//----- nvinfo : EIATTR_EXIT_INSTR_OFFSETS
	.align		4
        /*0058*/ 	.byte	0x04, 0x1c
        /*005a*/ 	.short	(.L_17 - .L_16)


	//   ....[0]....
.L_16:
        /*005c*/ 	.word	0x00000070


	//   ....[1]....
        /*0060*/ 	.word	0x00001640


	//----- nvinfo : EIATTR_CBANK_PARAM_SIZE
	.align		4
.L_17:
        /*0064*/ 	.byte	0x03, 0x19
        /*0066*/ 	.short	0x0014


	//----- nvinfo : EIATTR_PARAM_CBANK
	.align		4
        /*0068*/ 	.byte	0x04, 0x0a
        /*006a*/ 	.short	(.L_19 - .L_18)
	.align		4
.L_18:
        /*006c*/ 	.word	index@(.nv.constant0._Z20fma_rn_stress_kernelPfiff)
        /*0070*/ 	.short	0x0380
        /*0072*/ 	.short	0x0014


	//----- nvinfo : EIATTR_SW_WAR
	.align		4
.L_19:
        /*0074*/ 	.byte	0x04, 0x36
        /*0076*/ 	.short	(.L_21 - .L_20)
.L_20:
        /*0078*/ 	.word	0x00000008
.L_21:


//--------------------- .nv.callgraph             --------------------------
	.section	.nv.callgraph,"",@"SHT_CUDA_CALLGRAPH"
	.align	4
	.sectionentsize	8
	.align		4
        /*0000*/ 	.word	0x00000000
	.align		4
        /*0004*/ 	.word	0xffffffff
	.align		4
        /*0008*/ 	.word	0x00000000
	.align		4
        /*000c*/ 	.word	0xfffffffe
	.align		4
        /*0010*/ 	.word	0x00000000
	.align		4
        /*0014*/ 	.word	0xfffffffd
	.align		4
        /*0018*/ 	.word	0x00000000
	.align		4
        /*001c*/ 	.word	0xfffffffc


//--------------------- .text._Z20fma_rn_stress_kernelPfiff --------------------------
	.section	.text._Z20fma_rn_stress_kernelPfiff,"ax",@progbits
	.align	128
        .global         _Z20fma_rn_stress_kernelPfiff
        .type           _Z20fma_rn_stress_kernelPfiff,@function
        .size           _Z20fma_rn_stress_kernelPfiff,(.L_x_2 - _Z20fma_rn_stress_kernelPfiff)
        .other          _Z20fma_rn_stress_kernelPfiff,@"STO_CUDA_ENTRY STV_DEFAULT"
_Z20fma_rn_stress_kernelPfiff:
.text._Z20fma_rn_stress_kernelPfiff:
[----:B------:R-:W-:Y:S01]  /*0000*/  LDC R1, c[0x0][0x37c] ;  /* 0x0000df00ff017b82 */ /* 0x000fe20000000800 */
[----:B------:R-:W0:Y:S07]  /*0010*/  S2R R3, SR_TID.X ;  /* 0x0000000000037919 */ /* 0x000e2e0000002100 */
[----:B------:R-:W0:Y:S01]  /*0020*/  S2UR UR4, SR_CTAID.X ;  /* 0x00000000000479c3 */ /* 0x000e220000002500 */
[----:B------:R-:W1:Y:S07]  /*0030*/  LDCU UR5, c[0x0][0x388] ;  /* 0x00007100ff0577ac */ /* 0x000e6e0008000800 */
[----:B------:R-:W0:Y:S02]  /*0040*/  LDC R0, c[0x0][0x360] ;  /* 0x0000d800ff007b82 */ /* 0x000e240000000800 */
[----:B0-----:R-:W-:-:S05]  /*0050*/  IMAD R0, R0, UR4, R3 ;  /* 0x0000000400007c24 */ /* 0x001fca000f8e0203 */
[----:B-1----:R-:W-:-:S13]  /*0060*/  ISETP.GE.AND P0, PT, R0, UR5, PT ;  /* 0x0000000500007c0c */ /* 0x002fda000bf06270 */
[----:B------:R-:W-:Y:S05]  /*0070*/  @P0 EXIT ;  /* 0x000000000000094d */ /* 0x000fea0003800000 */
[----:B------:R-:W0:Y:S01]  /*0080*/  LDC R2, c[0x0][0x38c] ;  /* 0x0000e300ff027b82 */ /* 0x000e220000000800 */
[----:B------:R-:W-:Y:S01]  /*0090*/  HFMA2 R4, -RZ, RZ, 0.60205078125, -0.443115234375 ;  /* 0x38d1b717ff047431 */ /* 0x000fe200000001ff */
[----:B------:R-:W-:Y:S01]  /*00a0*/  I2FP.F32.S32 R3, R0 ;  /* 0x0000000000037245 */ /* 0x000fe20000201400 */
[----:B------:R-:W1:Y:S01]  /*00b0*/  LDCU.64 UR6, c[0x0][0x358] ;  /* 0x00006b00ff0677ac */ /* 0x000e620008000a00 */
[----:B------:R-:W2:Y:S03]  /*00c0*/  LDCU UR5, c[0x0][0x390] ;  /* 0x00007200ff0577ac */ /* 0x000ea60008000800 */
[CC--:B------:R-:W-:Y:S01]  /*00d0*/  FFMA R5, R3.reuse, R4.reuse, 0.10000000149011611938 ;  /* 0x3dcccccd03057423 */ /* 0x0c0fe20000000004 */
[CC--:B------:R-:W-:Y:S01]  /*00e0*/  FFMA R7, R3.reuse, R4.reuse, 0.20000000298023223877 ;  /* 0x3e4ccccd03077423 */ /* 0x0c0fe20000000004 */
[CC--:B------:R-:W-:Y:S01]  /*00f0*/  FFMA R9, R3.reuse, R4.reuse, 0.30000001192092895508 ;  /* 0x3e99999a03097423 */ /* 0x0c0fe20000000004 */
[CC--:B------:R-:W-:Y:S01]  /*0100*/  FFMA R11, R3.reuse, R4.reuse, 0.40000000596046447754 ;  /* 0x3ecccccd030b7423 */ /* 0x0c0fe20000000004 */
[CC--:B------:R-:W-:Y:S01]  /*0110*/  FFMA R13, R3.reuse, R4.reuse, 0.5 ;  /* 0x3f000000030d7423 */ /* 0x0c0fe20000000004 */
[CC--:B------:R-:W-:Y:S01]  /*0120*/  FFMA R15, R3.reuse, R4.reuse, 0.60000002384185791016 ;  /* 0x3f19999a030f7423 */ /* 0x0c0fe20000000004 */
[C---:B------:R-:W-:Y:S01]  /*0130*/  FFMA R17, R3.reuse, R4, 0.69999998807907104492 ;  /* 0x3f33333303117423 */ /* 0x040fe20000000004 */
[----:B------:R-:W-:Y:S01]  /*0140*/  FFMA R3, R3, 9.9999997473787516356e-05, RZ ;  /* 0x38d1b71703037823 */ /* 0x000fe200000000ff */
[----:B------:R-:W-:-:S06]  /*0150*/  UMOV UR4, URZ ;  /* 0x000000ff00047c82 */ /* 0x000fcc0008000000 */
.L_x_0:
[--C-:B0-2---:R-:W-:Y:S01]  /*0160*/  FFMA R3, R3, UR5, R2.reuse ;  /* 0x0000000503037c23 */ /* 0x105fe20008000002 */
[--C-:B------:R-:W-:Y:S01]  /*0170*/  FFMA R5, R5, UR5, R2.reuse ;  /* 0x0000000505057c23 */ /* 0x100fe20008000002 */
        /* <DEDUP_REMOVED lines=286> */
[----:B------:R-:W-:Y:S01]  /*1360*/  UIADD3 UR4, UPT, UPT, UR4, 0x28, URZ ;  /* 0x0000002804047890 */ /* 0x000fe2000fffe0ff */
        /* <DEDUP_REMOVED lines=8> */
[----:B------:R-:W-:Y:S01]  /*13f0*/  UISETP.NE.AND UP0, UPT, UR4, 0x3e8, UPT ;  /* 0x000003e80400788c */ /* 0x000fe2000bf05270 */
        /* <DEDUP_REMOVED lines=23> */
[----:B------:R-:W-:Y:S01]  /*1570*/  FFMA R17, R17, UR5, R2 ;  /* 0x0000000511117c23 */ /* 0x000fe20008000002 */
[----:B------:R-:W-:Y:S06]  /*1580*/  BRA.U UP0, `(.L_x_0) ;  /* 0xffffffe900f47547 */ /* 0x000fec000b83ffff */
[----:B------:R-:W-:Y:S02]  /*1590*/  FADD R4, RZ, R3 ;  /* 0x00000003ff047221 */ /* 0x000fe40000000000 */
[----:B------:R-:W0:Y:S02]  /*15a0*/  LDC.64 R2, c[0x0][0x380] ;  /* 0x0000e000ff027b82 */ /* 0x000e240000000a00 */
[----:B------:R-:W-:-:S04]  /*15b0*/  FADD R4, R5, R4 ;  /* 0x0000000405047221 */ /* 0x000fc80000000000 */
[----:B------:R-:W-:-:S04]  /*15c0*/  FADD R4, R7, R4 ;  /* 0x0000000407047221 */ /* 0x000fc80000000000 */
[----:B------:R-:W-:-:S04]  /*15d0*/  FADD R4, R9, R4 ;  /* 0x0000000409047221 */ /* 0x000fc80000000000 */
[----:B------:R-:W-:-:S04]  /*15e0*/  FADD R4, R11, R4 ;  /* 0x000000040b047221 */ /* 0x000fc80000000000 */
[----:B------:R-:W-:-:S04]  /*15f0*/  FADD R4, R13, R4 ;  /* 0x000000040d047221 */ /* 0x000fc80000000000 */
[----:B------:R-:W-:Y:S01]  /*1600*/  FADD R4, R15, R4 ;  /* 0x000000040f047221 */ /* 0x000fe20000000000 */
[----:B0-----:R-:W-:-:S04]  /*1610*/  IMAD.WIDE R2, R0, 0x4, R2 ;  /* 0x0000000400027825 */ /* 0x001fc800078e0202 */
[----:B------:R-:W-:-:S05]  /*1620*/  FADD R17, R17, R4 ;  /* 0x0000000411117221 */ /* 0x000fca0000000000 */
[----:B-1----:R-:W-:Y:S01]  /*1630*/  STG.E desc[UR6][R2.64], R17 ;  /* 0x0000001102007986 */ /* 0x002fe2000c101906 */
[----:B------:R-:W-:Y:S05]  /*1640*/  EXIT ;  /* 0x000000000000794d */ /* 0x000fea0003800000 */
.L_x_1:
[----:B------:R-:W-:-:S00]  /*1650*/  BRA `(.L_x_1) ;  /* 0xfffffffc00fc7947 */ /* 0x000fc0000383ffff */
[----:B------:R-:W-:-:S00]  /*1660*/  NOP ;  /* 0x0000000000007918 */ /* 0x000fc00000000000 */
        /* <DEDUP_REMOVED lines=9> */
.L_x_2:


//--------------------- .nv.shared.reserved.0     --------------------------
	.section	.nv.shared.reserved.0,"aw",@nobits
	.weak		__nv_reservedSMEM_offset_0_alias
	.size		__nv_reservedSMEM_offset_0_alias, 0, 64
	.other		__nv_reservedSMEM_offset_0_alias,@"STO_CUDA_RESERVED_SHARED STV_DEFAULT"
__nv_reservedSMEM_offset_0_alias:
	.zero		0
	.zero		64


//--------------------- .nv.constant0._Z20fma_rn_stress_kernelPfiff --------------------------
	.section	.nv.constant0._Z20fma_rn_stress_kernelPfiff,"a",@progbits
	.sectionflags	@""
	.align	4
.nv.constant0._Z20fma_rn_stress_kernelPfiff:
	.zero		916


//--------------------- SYMBOLS --------------------------

	.type		.nv.reservedSmem.offset0,@object
	.size		.nv.reservedSmem.offset0,0x4
